//
// Generated by NVIDIA NVVM Compiler
//
// Compiler Build ID: CL-36424714
// Cuda compilation tools, release 13.0, V13.0.88
// Based on NVVM 20.0.0
//

.version 9.0
.target sm_100
.address_size 64

	// .globl	_Z15factorialKernelv
.extern .func  (.param .b32 func_retval0) vprintf
(
	.param .b64 vprintf_param_0,
	.param .b64 vprintf_param_1
)
;
.global .align 1 .b8 $str[8] = {37, 100, 33, 61, 37, 100, 10};

.visible .entry _Z15factorialKernelv()
{
	.local .align 8 .b8 	__local_depot0[8];
	.reg .b64 	%SP;
	.reg .b64 	%SPL;
	.reg .pred 	%p<7>;
	.reg .b32 	%r<46>;
	.reg .b64 	%rd<5>;

	mov.u64 	%SPL, __local_depot0;
	cvta.local.u64 	%SP, %SPL;
	mov.u32 	%r1, %tid.x;
	add.s32 	%r2, %r1, 1;
	and.b32  	%r3, %r2, 3;
	setp.lt.u32 	%p1, %r1, 3;
	mov.b32 	%r43, 1;
	mov.u32 	%r45, %r43;
	@%p1 bra 	$L__BB0_4;
	and.b32  	%r27, %r2, 2044;
	neg.s32 	%r36, %r27;
	mov.b32 	%r45, 1;
	mov.b32 	%r37, 2;
$L__BB0_2:
	add.s32 	%r28, %r37, -1;
	mul.lo.s32 	%r29, %r28, %r45;
	add.s32 	%r30, %r37, 2;
	mul.lo.s32 	%r31, %r37, %r29;
	mad.lo.s32 	%r32, %r31, %r37, %r31;
	mul.lo.s32 	%r45, %r30, %r32;
	add.s32 	%r37, %r37, 4;
	add.s32 	%r36, %r36, 4;
	setp.ne.s32 	%p2, %r36, 0;
	@%p2 bra 	$L__BB0_2;
	add.s32 	%r43, %r37, -1;
$L__BB0_4:
	setp.eq.s32 	%p3, %r3, 0;
	@%p3 bra 	$L__BB0_7;
	neg.s32 	%r42, %r3;
$L__BB0_6:
	.pragma "nounroll";
	mul.lo.s32 	%r45, %r43, %r45;
	add.s32 	%r43, %r43, 1;
	add.s32 	%r42, %r42, 1;
	setp.ne.s32 	%p4, %r42, 0;
	@%p4 bra 	$L__BB0_6;
$L__BB0_7:
	and.b32  	%r33, %r1, 1;
	setp.eq.b32 	%p5, %r33, 1;
	not.pred 	%p6, %p5;
	@%p6 bra 	$L__BB0_9;
	add.u64 	%rd1, %SP, 0;
	add.u64 	%rd2, %SPL, 0;
	st.local.v2.u32 	[%rd2], {%r2, %r45};
	mov.u64 	%rd3, $str;
	cvta.global.u64 	%rd4, %rd3;
	{ // callseq 0, 0
	.param .b64 param0;
	st.param.b64 	[param0], %rd4;
	.param .b64 param1;
	st.param.b64 	[param1], %rd1;
	.param .b32 retval0;
	call.uni (retval0), 
	vprintf, 
	(
	param0, 
	param1
	);
	ld.param.b32 	%r34, [retval0];
	} // callseq 0
$L__BB0_9:
	ret;

}


// ===== COMPILED SASS (sm_100) =====

	.target	sm_100

	.elftype	@"ET_EXEC"


//--------------------- .note.nv.tkinfo           --------------------------
	.section	.note.nv.tkinfo,"",@"SHT_NOTE"
	.sectionflags	@"SHF_NOTE_NV_TKINFO"
	.tkinfo
        /*0018*/ 	.word	0x00000002
        /*0030*/ 	.string	""
        /*0030*/ 	.string	"ptxas"
        /*0030*/ 	.string	"Cuda compilation tools, release 13.0, V13.0.88"
        /*0030*/ 	.string	"Build cuda_13.0.r13.0/compiler.36424714_0"
        /*0030*/ 	.string	"-arch sm_100 -m 64 "



//--------------------- .note.nv.cuinfo           --------------------------
	.section	.note.nv.cuinfo,"",@"SHT_NOTE"
	.sectionflags	@"SHF_NOTE_NV_CUINFO"
        /*0018*/ 	.short	0x0002
        /*001a*/ 	.short	0x0064
        /*001c*/ 	.short	0x0082
	.zero		2


//--------------------- .nv.info                  --------------------------
	.section	.nv.info,"",@"SHT_CUDA_INFO"
	.align	4


	//----- nvinfo : EIATTR_REGCOUNT
	.align		4
        /*0000*/ 	.byte	0x04, 0x2f
        /*0002*/ 	.short	(.L_2 - .L_1)
	.align		4
.L_1:
        /*0004*/ 	.word	index@(_Z15factorialKernelv)
        /*0008*/ 	.word	0x00000018


	//----- nvinfo : EIATTR_FRAME_SIZE
	.align		4
.L_2:
        /*000c*/ 	.byte	0x04, 0x11
        /*000e*/ 	.short	(.L_4 - .L_3)
	.align		4
.L_3:
        /*0010*/ 	.word	index@(_Z15factorialKernelv)
        /*0014*/ 	.word	0x00000008


	//----- nvinfo : EIATTR_MIN_STACK_SIZE
	.align		4
.L_4:
        /*0018*/ 	.byte	0x04, 0x12
        /*001a*/ 	.short	(.L_6 - .L_5)
	.align		4
.L_5:
        /*001c*/ 	.word	index@(_Z15factorialKernelv)
        /*0020*/ 	.word	0x00000008
.L_6:


//--------------------- .nv.compat                --------------------------
	.section	.nv.compat,"",@"SHT_CUDA_COMPAT_INFO"
	.align	4
        /*0000*/ 	.byte	0x02, 0x09, 0x00, 0x00, 0x02, 0x02, 0x01, 0x00, 0x02, 0x05, 0x05, 0x00, 0x03, 0x07, 0x01, 0x01
        /*0010*/ 	.byte	0x02, 0x03, 0x00, 0x00, 0x02, 0x06, 0x01, 0x00, 0x04, 0x0b, 0x08, 0x00, 0x09, 0x00, 0x00, 0x00
        /*0020*/ 	.byte	0x00, 0x00, 0x00, 0x00


//--------------------- .nv.info._Z15factorialKernelv --------------------------
	.section	.nv.info._Z15factorialKernelv,"",@"SHT_CUDA_INFO"
	.sectionflags	@""
	.align	4


	//----- nvinfo : EIATTR_CUDA_API_VERSION
	.align		4
        /*0000*/ 	.byte	0x04, 0x37
        /*0002*/ 	.short	(.L_8 - .L_7)
.L_7:
        /*0004*/ 	.word	0x00000082


	//----- nvinfo : EIATTR_SPARSE_MMA_MASK
	.align		4
.L_8:
        /*0008*/ 	.byte	0x03, 0x50
        /*000a*/ 	.short	0x0000


	//----- nvinfo : EIATTR_MAXREG_COUNT
	.align		4
        /*000c*/ 	.byte	0x03, 0x1b
        /*000e*/ 	.short	0x00ff


	//----- nvinfo : EIATTR_EXTERNS
	.align		4
        /*0010*/ 	.byte	0x04, 0x0f
        /*0012*/ 	.short	(.L_10 - .L_9)


	//   ....[0]....
	.align		4
.L_9:
        /*0014*/ 	.word	index@(vprintf)


	//----- nvinfo : EIATTR_MERCURY_ISA_VERSION
	.align		4
.L_10:
        /*0018*/ 	.byte	0x03, 0x5f
        /*001a*/ 	.short	0x0101


	//----- nvinfo : EIATTR_VRC_CTA_INIT_COUNT
	.align		4
        /*001c*/ 	.byte	0x02, 0x4a
	.zero		1
	.zero		1


	//----- nvinfo : EIATTR_SYSCALL_OFFSETS
	.align		4
        /*0020*/ 	.byte	0x04, 0x46
        /*0022*/ 	.short	(.L_12 - .L_11)


	//   ....[0]....
.L_11:
        /*0024*/ 	.word	0x00000730


	//----- nvinfo : EIATTR_EXIT_INSTR_OFFSETS
	.align		4
.L_12:
        /*0028*/ 	.byte	0x04, 0x1c
        /*002a*/ 	.short	(.L_14 - .L_13)


	//   ....[0]....
.L_13:
        /*002c*/ 	.word	0x000006b0


	//   ....[1]....
        /*0030*/ 	.word	0x00000740


	//----- nvinfo : EIATTR_CRS_STACK_SIZE
	.align		4
.L_14:
        /*0034*/ 	.byte	0x04, 0x1e
        /*0036*/ 	.short	(.L_16 - .L_15)
.L_15:
        /*0038*/ 	.word	0x00000000


	//----- nvinfo : EIATTR_SW_WAR
	.align		4
.L_16:
        /*003c*/ 	.byte	0x04, 0x36
        /*003e*/ 	.short	(.L_18 - .L_17)
.L_17:
        /*0040*/ 	.word	0x00000008
.L_18:


//--------------------- .nv.callgraph             --------------------------
	.section	.nv.callgraph,"",@"SHT_CUDA_CALLGRAPH"
	.align	4
	.sectionentsize	8
	.align		4
        /*0000*/ 	.word	0x00000000
	.align		4
        /*0004*/ 	.word	0xffffffff
	.align		4
        /*0008*/ 	.word	index@(_Z15factorialKernelv)
	.align		4
        /*000c*/ 	.word	index@(vprintf)
	.align		4
        /*0010*/ 	.word	0x00000000
	.align		4
        /*0014*/ 	.word	0xfffffffe
	.align		4
        /*0018*/ 	.word	0x00000000
	.align		4
        /*001c*/ 	.word	0xfffffffd
	.align		4
        /*0020*/ 	.word	0x00000000
	.align		4
        /*0024*/ 	.word	0xfffffffc


//--------------------- .nv.constant4             --------------------------
	.section	.nv.constant4,"a",@progbits
	.align	8
	.align		8
.nv.constant4:
        /*0000*/ 	.dword	vprintf
	.align		8
        /*0008*/ 	.dword	$str


//--------------------- .text._Z15factorialKernelv --------------------------
	.section	.text._Z15factorialKernelv,"ax",@progbits
	.align	128
        .global         _Z15factorialKernelv
        .type           _Z15factorialKernelv,@function
        .size           _Z15factorialKernelv,(.L_x_15 - _Z15factorialKernelv)
        .other          _Z15factorialKernelv,@"STO_CUDA_ENTRY STV_DEFAULT"
_Z15factorialKernelv:
.text._Z15factorialKernelv:
[----:B------:R-:W0:Y:S01]  /*0000*/  LDC R1, c[0x0][0x37c] ;  /* 0x0000df00ff017b82 */ /* 0x000e220000000800 */
[----:B------:R-:W1:Y:S01]  /*0010*/  S2R R4, SR_TID.X ;  /* 0x0000000000047919 */ /* 0x000e620000002100 */
[----:B------:R-:W2:Y:S01]  /*0020*/  LDCU UR4, c[0x0][0x2f8] ;  /* 0x00005f00ff0477ac */ /* 0x000ea20008000800 */
[----:B0-----:R-:W-:Y:S01]  /*0030*/  IADD3 R1, PT, PT, R1, -0x8, RZ ;  /* 0xfffffff801017810 */ /* 0x001fe20007ffe0ff */
[----:B------:R-:W-:Y:S01]  /*0040*/  BSSY.RECONVERGENT B1, `(.L_x_0) ;  /* 0x000005a000017945 */ /* 0x000fe20003800200 */
[----:B------:R-:W-:Y:S01]  /*0050*/  HFMA2 R8, -RZ, RZ, 0, 5.9604644775390625e-08 ;  /* 0x00000001ff087431 */ /* 0x000fe200000001ff */
[----:B------:R-:W0:Y:S01]  /*0060*/  LDCU UR5, c[0x0][0x2fc] ;  /* 0x00005f80ff0577ac */ /* 0x000e220008000800 */
[----:B------:R-:W-:Y:S01]  /*0070*/  IMAD.MOV.U32 R3, RZ, RZ, 0x1 ;  /* 0x00000001ff037424 */ /* 0x000fe200078e00ff */
[----:B--2---:R-:W-:-:S04]  /*0080*/  IADD3 R6, P1, PT, R1, UR4, RZ ;  /* 0x0000000401067c10 */ /* 0x004fc8000ff3e0ff */
[----:B0-----:R-:W-:Y:S02]  /*0090*/  IADD3.X R7, PT, PT, RZ, UR5, RZ, P1, !PT ;  /* 0x00000005ff077c10 */ /* 0x001fe40008ffe4ff */
[C---:B-1----:R-:W-:Y:S01]  /*00a0*/  ISETP.GE.U32.AND P0, PT, R4.reuse, 0x3, PT ;  /* 0x000000030400780c */ /* 0x042fe20003f06070 */
[----:B------:R-:W-:-:S05]  /*00b0*/  VIADD R2, R4, 0x1 ;  /* 0x0000000104027836 */ /* 0x000fca0000000000 */
[----:B------:R-:W-:-:S07]  /*00c0*/  LOP3.LUT R0, R2, 0x3, RZ, 0xc0, !PT ;  /* 0x0000000302007812 */ /* 0x000fce00078ec0ff */
[----:B------:R-:W-:Y:S05]  /*00d0*/  @!P0 BRA `(.L_x_1) ;  /* 0x0000000400408947 */ /* 0x000fea0003800000 */
[----:B------:R-:W-:Y:S01]  /*00e0*/  LOP3.LUT R8, R2, 0x7fc, RZ, 0xc0, !PT ;  /* 0x000007fc02087812 */ /* 0x000fe200078ec0ff */
[----:B------:R-:W-:Y:S01]  /*00f0*/  BSSY.RECONVERGENT B0, `(.L_x_2) ;  /* 0x000004d000007945 */ /* 0x000fe20003800200 */
[----:B------:R-:W-:Y:S01]  /*0100*/  MOV R5, 0x2 ;  /* 0x0000000200057802 */ /* 0x000fe20000000f00 */
[----:B------:R-:W-:Y:S02]  /*0110*/  IMAD.MOV.U32 R3, RZ, RZ, 0x1 ;  /* 0x00000001ff037424 */ /* 0x000fe400078e00ff */
[----:B------:R-:W-:-:S05]  /*0120*/  IMAD.MOV R8, RZ, RZ, -R8 ;  /* 0x000000ffff087224 */ /* 0x000fca00078e0a08 */
[----:B------:R-:W-:-:S13]  /*0130*/  ISETP.GE.AND P0, PT, R8, RZ, PT ;  /* 0x000000ff0800720c */ /* 0x000fda0003f06270 */
[----:B------:R-:W-:Y:S05]  /*0140*/  @P0 BRA `(.L_x_3) ;  /* 0x0000000000f40947 */ /* 0x000fea0003800000 */
[----:B------:R-:W-:Y:S01]  /*0150*/  IADD3 R9, PT, PT, -R8, RZ, RZ ;  /* 0x000000ff08097210 */ /* 0x000fe20007ffe1ff */
[----:B------:R-:W-:Y:S01]  /*0160*/  BSSY.RECONVERGENT B2, `(.L_x_4) ;  /* 0x0000024000027945 */ /* 0x000fe20003800200 */
[----:B------:R-:W-:Y:S02]  /*0170*/  PLOP3.LUT P0, PT, PT, PT, PT, 0x80, 0x8 ;  /* 0x000000000008781c */ /* 0x000fe40003f0f070 */
[----:B------:R-:W-:-:S13]  /*0180*/  ISETP.GT.AND P1, PT, R9, 0xc, PT ;  /* 0x0000000c0900780c */ /* 0x000fda0003f24270 */
[----:B------:R-:W-:Y:S05]  /*0190*/  @!P1 BRA `(.L_x_5) ;  /* 0x0000000000809947 */ /* 0x000fea0003800000 */
[----:B------:R-:W-:-:S13]  /*01a0*/  PLOP3.LUT P0, PT, PT, PT, PT, 0x8, 0x80 ;  /* 0x000000000080781c */ /* 0x000fda0003f0e170 */
.L_x_6:
[C---:B------:R-:W-:Y:S01]  /*01b0*/  VIADD R10, R5.reuse, 0xffffffff ;  /* 0xffffffff050a7836 */ /* 0x040fe20000000000 */
[C---:B------:R-:W-:Y:S01]  /*01c0*/  IADD3 R9, PT, PT, R5.reuse, 0x4, RZ ;  /* 0x0000000405097810 */ /* 0x040fe20007ffe0ff */
[C---:B------:R-:W-:Y:S02]  /*01d0*/  VIADD R12, R5.reuse, 0x3 ;  /* 0x00000003050c7836 */ /* 0x040fe40000000000 */
[----:B------:R-:W-:Y:S01]  /*01e0*/  IMAD R10, R10, R3, RZ ;  /* 0x000000030a0a7224 */ /* 0x000fe200078e02ff */
[----:B------:R-:W-:Y:S01]  /*01f0*/  IADD3 R3, PT, PT, R5, 0x2, RZ ;  /* 0x0000000205037810 */ /* 0x000fe20007ffe0ff */
[----:B------:R-:W-:Y:S02]  /*0200*/  VIADD R8, R8, 0x10 ;  /* 0x0000001008087836 */ /* 0x000fe40000000000 */
[----:B------:R-:W-:-:S03]  /*0210*/  IMAD R10, R10, R5, RZ ;  /* 0x000000050a0a7224 */ /* 0x000fc600078e02ff */
[----:B------:R-:W-:Y:S01]  /*0220*/  ISETP.GE.AND P1, PT, R8, -0xc, PT ;  /* 0xfffffff40800780c */ /* 0x000fe20003f26270 */
[----:B------:R-:W-:-:S04]  /*0230*/  IMAD R10, R10, R5, R10 ;  /* 0x000000050a0a7224 */ /* 0x000fc800078e020a */
[----:B------:R-:W-:Y:S01]  /*0240*/  IMAD R3, R3, R10, RZ ;  /* 0x0000000a03037224 */ /* 0x000fe200078e02ff */
[----:B------:R-:W-:-:S03]  /*0250*/  IADD3 R10, PT, PT, R5, 0x7, RZ ;  /* 0x00000007050a7810 */ /* 0x000fc60007ffe0ff */
[----:B------:R-:W-:Y:S02]  /*0260*/  IMAD R12, R3, R12, RZ ;  /* 0x0000000c030c7224 */ /* 0x000fe400078e02ff */
[----:B------:R-:W-:Y:S02]  /*0270*/  VIADD R3, R5, 0x6 ;  /* 0x0000000605037836 */ /* 0x000fe40000000000 */
[----:B------:R-:W-:-:S04]  /*0280*/  IMAD R12, R9, R12, RZ ;  /* 0x0000000c090c7224 */ /* 0x000fc800078e02ff */
[----:B------:R-:W-:Y:S01]  /*0290*/  IMAD R12, R9, R12, R12 ;  /* 0x0000000c090c7224 */ /* 0x000fe200078e020c */
[----:B------:R-:W-:-:S03]  /*02a0*/  IADD3 R9, PT, PT, R5, 0x8, RZ ;  /* 0x0000000805097810 */ /* 0x000fc60007ffe0ff */
[----:B------:R-:W-:Y:S01]  /*02b0*/  IMAD R3, R3, R12, RZ ;  /* 0x0000000c03037224 */ /* 0x000fe200078e02ff */
[----:B------:R-:W-:-:S03]  /*02c0*/  IADD3 R12, PT, PT, R5, 0xb, RZ ;  /* 0x0000000b050c7810 */ /* 0x000fc60007ffe0ff */
[----:B------:R-:W-:Y:S02]  /*02d0*/  IMAD R10, R3, R10, RZ ;  /* 0x0000000a030a7224 */ /* 0x000fe400078e02ff */
[----:B------:R-:W-:Y:S02]  /*02e0*/  VIADD R3, R5, 0xa ;  /* 0x0000000a05037836 */ /* 0x000fe40000000000 */
[----:B------:R-:W-:-:S04]  /*02f0*/  IMAD R10, R9, R10, RZ ;  /* 0x0000000a090a7224 */ /* 0x000fc800078e02ff */
[----:B------:R-:W-:Y:S01]  /*0300*/  IMAD R10, R9, R10, R10 ;  /* 0x0000000a090a7224 */ /* 0x000fe200078e020a */
[----:B------:R-:W-:-:S03]  /*0310*/  IADD3 R9, PT, PT, R5, 0xc, RZ ;  /* 0x0000000c05097810 */ /* 0x000fc60007ffe0ff */
[----:B------:R-:W-:-:S04]  /*0320*/  IMAD R3, R3, R10, RZ ;  /* 0x0000000a03037224 */ /* 0x000fc800078e02ff */
[----:B------:R-:W-:Y:S01]  /*0330*/  IMAD R12, R3, R12, RZ ;  /* 0x0000000c030c7224 */ /* 0x000fe200078e02ff */
[C---:B------:R-:W-:Y:S02]  /*0340*/  IADD3 R3, PT, PT, R5.reuse, 0xe, RZ ;  /* 0x0000000e05037810 */ /* 0x040fe40007ffe0ff */
[----:B------:R-:W-:Y:S01]  /*0350*/  IADD3 R5, PT, PT, R5, 0x10, RZ ;  /* 0x0000001005057810 */ /* 0x000fe20007ffe0ff */
[----:B------:R-:W-:-:S04]  /*0360*/  IMAD R12, R9, R12, RZ ;  /* 0x0000000c090c7224 */ /* 0x000fc800078e02ff */
[----:B------:R-:W-:-:S04]  /*0370*/  IMAD R12, R9, R12, R12 ;  /* 0x0000000c090c7224 */ /* 0x000fc800078e020c */
[----:B------:R-:W-:Y:S01]  /*0380*/  IMAD R3, R3, R12, RZ ;  /* 0x0000000c03037224 */ /* 0x000fe200078e02ff */
[----:B------:R-:W-:Y:S06]  /*0390*/  @!P1 BRA `(.L_x_6) ;  /* 0xfffffffc00849947 */ /* 0x000fec000383ffff */
.L_x_5:
[----:B------:R-:W-:Y:S05]  /*03a0*/  BSYNC.RECONVERGENT B2 ;  /* 0x0000000000027941 */ /* 0x000fea0003800200 */
.L_x_4:
[----:B------:R-:W-:Y:S01]  /*03b0*/  IMAD.MOV R9, RZ, RZ, -R8 ;  /* 0x000000ffff097224 */ /* 0x000fe200078e0a08 */
[----:B------:R-:W-:Y:S04]  /*03c0*/  BSSY.RECONVERGENT B2, `(.L_x_7) ;  /* 0x0000013000027945 */ /* 0x000fe80003800200 */
[----:B------:R-:W-:-:S13]  /*03d0*/  ISETP.GT.AND P1, PT, R9, 0x4, PT ;  /* 0x000000040900780c */ /* 0x000fda0003f24270 */
[----:B------:R-:W-:Y:S05]  /*03e0*/  @!P1 BRA `(.L_x_8) ;  /* 0x0000000000409947 */ /* 0x000fea0003800000 */
[C---:B------:R-:W-:Y:S01]  /*03f0*/  IADD3 R10, PT, PT, R5.reuse, -0x1, RZ ;  /* 0xffffffff050a7810 */ /* 0x040fe20007ffe0ff */
[C---:B------:R-:W-:Y:S01]  /*0400*/  VIADD R12, R5.reuse, 0x3 ;  /* 0x00000003050c7836 */ /* 0x040fe20000000000 */
[----:B------:R-:W-:Y:S01]  /*0410*/  IADD3 R9, PT, PT, R5, 0x4, RZ ;  /* 0x0000000405097810 */ /* 0x000fe20007ffe0ff */
[----:B------:R-:W-:Y:S01]  /*0420*/  VIADD R8, R8, 0x8 ;  /* 0x0000000808087836 */ /* 0x000fe20000000000 */
[----:B------:R-:W-:Y:S01]  /*0430*/  PLOP3.LUT P0, PT, PT, PT, PT, 0x8, 0x80 ;  /* 0x000000000080781c */ /* 0x000fe20003f0e170 */
[----:B------:R-:W-:Y:S01]  /*0440*/  IMAD R10, R3, R10, RZ ;  /* 0x0000000a030a7224 */ /* 0x000fe200078e02ff */
[----:B------:R-:W-:-:S03]  /*0450*/  IADD3 R3, PT, PT, R5, 0x2, RZ ;  /* 0x0000000205037810 */ /* 0x000fc60007ffe0ff */
[----:B------:R-:W-:-:S04]  /*0460*/  IMAD R10, R5, R10, RZ ;  /* 0x0000000a050a7224 */ /* 0x000fc800078e02ff */
[----:B------:R-:W-:-:S04]  /*0470*/  IMAD R10, R5, R10, R10 ;  /* 0x0000000a050a7224 */ /* 0x000fc800078e020a */
[----:B------:R-:W-:-:S04]  /*0480*/  IMAD R3, R3, R10, RZ ;  /* 0x0000000a03037224 */ /* 0x000fc800078e02ff */
[----:B------:R-:W-:Y:S01]  /*0490*/  IMAD R12, R3, R12, RZ ;  /* 0x0000000c030c7224 */ /* 0x000fe200078e02ff */
[C---:B------:R-:W-:Y:S02]  /*04a0*/  IADD3 R3, PT, PT, R5.reuse, 0x6, RZ ;  /* 0x0000000605037810 */ /* 0x040fe40007ffe0ff */
[----:B------:R-:W-:Y:S01]  /*04b0*/  IADD3 R5, PT, PT, R5, 0x8, RZ ;  /* 0x0000000805057810 */ /* 0x000fe20007ffe0ff */
[----:B------:R-:W-:-:S04]  /*04c0*/  IMAD R12, R9, R12, RZ ;  /* 0x0000000c090c7224 */ /* 0x000fc800078e02ff */
[----:B------:R-:W-:-:S04]  /*04d0*/  IMAD R12, R9, R12, R12 ;  /* 0x0000000c090c7224 */ /* 0x000fc800078e020c */
[----:B------:R-:W-:-:S07]  /*04e0*/  IMAD R3, R3, R12, RZ ;  /* 0x0000000c03037224 */ /* 0x000fce00078e02ff */
.L_x_8:
[----:B------:R-:W-:Y:S05]  /*04f0*/  BSYNC.RECONVERGENT B2 ;  /* 0x0000000000027941 */ /* 0x000fea0003800200 */
.L_x_7:
[----:B------:R-:W-:-:S13]  /*0500*/  ISETP.NE.OR P0, PT, R8, RZ, P0 ;  /* 0x000000ff0800720c */ /* 0x000fda0000705670 */
[----:B------:R-:W-:Y:S05]  /*0510*/  @!P0 BRA `(.L_x_9) ;  /* 0x0000000000288947 */ /* 0x000fea0003800000 */
.L_x_3:
[----:B------:R-:W-:Y:S01]  /*0520*/  VIADD R8, R8, 0x4 ;  /* 0x0000000408087836 */ /* 0x000fe20000000000 */
[----:B------:R-:W-:-:S04]  /*0530*/  IADD3 R10, PT, PT, R5, -0x1, RZ ;  /* 0xffffffff050a7810 */ /* 0x000fc80007ffe0ff */
[----:B------:R-:W-:Y:S01]  /*0540*/  ISETP.NE.AND P0, PT, R8, RZ, PT ;  /* 0x000000ff0800720c */ /* 0x000fe20003f05270 */
[----:B------:R-:W-:Y:S01]  /*0550*/  IMAD R10, R10, R3, RZ ;  /* 0x000000030a0a7224 */ /* 0x000fe200078e02ff */
[----:B------:R-:W-:-:S03]  /*0560*/  IADD3 R3, PT, PT, R5, 0x2, RZ ;  /* 0x0000000205037810 */ /* 0x000fc60007ffe0ff */
[----:B------:R-:W-:-:S04]  /*0570*/  IMAD R10, R10, R5, RZ ;  /* 0x000000050a0a7224 */ /* 0x000fc800078e02ff */
[----:B------:R-:W-:Y:S01]  /*0580*/  IMAD R10, R10, R5, R10 ;  /* 0x000000050a0a7224 */ /* 0x000fe200078e020a */
[----:B------:R-:W-:-:S03]  /*0590*/  IADD3 R5, PT, PT, R5, 0x4, RZ ;  /* 0x0000000405057810 */ /* 0x000fc60007ffe0ff */
[----:B------:R-:W-:Y:S01]  /*05a0*/  IMAD R3, R3, R10, RZ ;  /* 0x0000000a03037224 */ /* 0x000fe200078e02ff */
[----:B------:R-:W-:Y:S06]  /*05b0*/  @P0 BRA `(.L_x_3) ;  /* 0xfffffffc00d80947 */ /* 0x000fec000383ffff */
.L_x_9:
[----:B------:R-:W-:Y:S05]  /*05c0*/  BSYNC.RECONVERGENT B0 ;  /* 0x0000000000007941 */ /* 0x000fea0003800200 */
.L_x_2:
[----:B------:R-:W-:-:S07]  /*05d0*/  VIADD R8, R5, 0xffffffff ;  /* 0xffffffff05087836 */ /* 0x000fce0000000000 */
.L_x_1:
[----:B------:R-:W-:Y:S05]  /*05e0*/  BSYNC.RECONVERGENT B1 ;  /* 0x0000000000017941 */ /* 0x000fea0003800200 */
.L_x_0:
[----:B------:R-:W-:Y:S01]  /*05f0*/  ISETP.NE.AND P1, PT, R0, RZ, PT ;  /* 0x000000ff0000720c */ /* 0x000fe20003f25270 */
[----:B------:R-:W-:Y:S01]  /*0600*/  BSSY.RECONVERGENT B0, `(.L_x_10) ;  /* 0x000000a000007945 */ /* 0x000fe20003800200 */
[----:B------:R-:W-:-:S04]  /*0610*/  LOP3.LUT R4, R4, 0x1, RZ, 0xc0, !PT ;  /* 0x0000000104047812 */ /* 0x000fc800078ec0ff */
[----:B------:R-:W-:-:S07]  /*0620*/  ISETP.NE.U32.AND P0, PT, R4, 0x1, PT ;  /* 0x000000010400780c */ /* 0x000fce0003f05070 */
[----:B------:R-:W-:Y:S06]  /*0630*/  @!P1 BRA `(.L_x_11) ;  /* 0x0000000000189947 */ /* 0x000fec0003800000 */
[----:B------:R-:W-:-:S07]  /*0640*/  IADD3 R0, PT, PT, -R0, RZ, RZ ;  /* 0x000000ff00007210 */ /* 0x000fce0007ffe1ff */
.L_x_12:
[----:B------:R-:W-:Y:S01]  /*0650*/  IADD3 R0, PT, PT, R0, 0x1, RZ ;  /* 0x0000000100007810 */ /* 0x000fe20007ffe0ff */
[----:B------:R-:W-:Y:S02]  /*0660*/  IMAD R3, R3, R8, RZ ;  /* 0x0000000803037224 */ /* 0x000fe400078e02ff */
[----:B------:R-:W-:Y:S01]  /*0670*/  VIADD R8, R8, 0x1 ;  /* 0x0000000108087836 */ /* 0x000fe20000000000 */
[----:B------:R-:W-:-:S13]  /*0680*/  ISETP.NE.AND P1, PT, R0, RZ, PT ;  /* 0x000000ff0000720c */ /* 0x000fda0003f25270 */
[----:B------:R-:W-:Y:S05]  /*0690*/  @P1 BRA `(.L_x_12) ;  /* 0xfffffffc00ec1947 */ /* 0x000fea000383ffff */
.L_x_11:
[----:B------:R-:W-:Y:S05]  /*06a0*/  BSYNC.RECONVERGENT B0 ;  /* 0x0000000000007941 */ /* 0x000fea0003800200 */
.L_x_10:
[----:B------:R-:W-:Y:S05]  /*06b0*/  @P0 EXIT ;  /* 0x000000000000094d */ /* 0x000fea0003800000 */
[----:B------:R-:W-:Y:S01]  /*06c0*/  MOV R0, 0x0 ;  /* 0x0000000000007802 */ /* 0x000fe20000000f00 */
[----:B------:R0:W-:Y:S01]  /*06d0*/  STL.64 [R1], R2 ;  /* 0x0000000201007387 */ /* 0x0001e20000100a00 */
[----:B------:R-:W1:Y:S02]  /*06e0*/  LDCU.64 UR4, c[0x4][0x8] ;  /* 0x01000100ff0477ac */ /* 0x000e640008000a00 */
[----:B------:R0:W2:Y:S01]  /*06f0*/  LDC.64 R8, c[0x4][R0] ;  /* 0x0100000000087b82 */ /* 0x0000a20000000a00 */
[----:B-1----:R-:W-:Y:S02]  /*0700*/  MOV R4, UR4 ;  /* 0x0000000400047c02 */ /* 0x002fe40008000f00 */
[----:B0-----:R-:W-:-:S07]  /*0710*/  MOV R5, UR5 ;  /* 0x0000000500057c02 */ /* 0x001fce0008000f00 */
[----:B------:R-:W-:-:S07]  /*0720*/  LEPC R20, `(.L_x_13) ;  /* 0x000000001014794e */ /* 0x000fce0000000000 */
[----:B--2---:R-:W-:Y:S05]  /*0730*/  CALL.ABS.NOINC R8 ;  /* 0x0000000008007343 */ /* 0x004fea0003c00000 */
.L_x_13:
[----:B------:R-:W-:Y:S05]  /*0740*/  EXIT ;  /* 0x000000000000794d */ /* 0x000fea0003800000 */
.L_x_14:
[----:B------:R-:W-:-:S00]  /*0750*/  BRA `(.L_x_14) ;  /* 0xfffffffc00fc7947 */ /* 0x000fc0000383ffff */
[----:B------:R-:W-:-:S00]  /*0760*/  NOP ;  /* 0x0000000000007918 */ /* 0x000fc00000000000 */
        /* <DEDUP_REMOVED lines=9> */
.L_x_15:


//--------------------- .nv.global.init           --------------------------
	.section	.nv.global.init,"aw",@progbits
.nv.global.init:
	.type		$str,@object
	.size		$str,(.L_0 - $str)
$str:
        /*0000*/ 	.byte	0x25, 0x64, 0x21, 0x3d, 0x25, 0x64, 0x0a, 0x00
.L_0:


//--------------------- .nv.shared.reserved.0     --------------------------
	.section	.nv.shared.reserved.0,"aw",@nobits
	.weak		__nv_reservedSMEM_offset_0_alias
	.size		__nv_reservedSMEM_offset_0_alias, 0, 64
	.other		__nv_reservedSMEM_offset_0_alias,@"STO_CUDA_RESERVED_SHARED STV_DEFAULT"
__nv_reservedSMEM_offset_0_alias:
	.zero		0
	.zero		64


//--------------------- .nv.constant0._Z15factorialKernelv --------------------------
	.section	.nv.constant0._Z15factorialKernelv,"a",@progbits
	.sectionflags	@""
	.align	4
.nv.constant0._Z15factorialKernelv:
	.zero		896


//--------------------- SYMBOLS --------------------------

	.type		.nv.reservedSmem.offset0,@object
	.size		.nv.reservedSmem.offset0,0x4
	.type		vprintf,@function
